//
// Generated by NVIDIA NVVM Compiler
//
// Compiler Build ID: CL-36424714
// Cuda compilation tools, release 13.0, V13.0.88
// Based on NVVM 20.0.0
//

.version 9.0
.target sm_100
.address_size 64

	// .globl	_Z13printBlockIdxv
.extern .func  (.param .b32 func_retval0) vprintf
(
	.param .b64 vprintf_param_0,
	.param .b64 vprintf_param_1
)
;
.global .align 1 .b8 $str[10] = {66, 108, 111, 99, 107, 32, 37, 100, 10};

.visible .entry _Z13printBlockIdxv()
{
	.local .align 8 .b8 	__local_depot0[8];
	.reg .b64 	%SP;
	.reg .b64 	%SPL;
	.reg .pred 	%p<2>;
	.reg .b32 	%r<5>;
	.reg .b64 	%rd<5>;

	mov.u64 	%SPL, __local_depot0;
	cvta.local.u64 	%SP, %SPL;
	mov.u32 	%r1, %tid.x;
	setp.ne.s32 	%p1, %r1, 0;
	@%p1 bra 	$L__BB0_2;
	add.u64 	%rd1, %SP, 0;
	add.u64 	%rd2, %SPL, 0;
	mov.u32 	%r2, %ctaid.x;
	st.local.u32 	[%rd2], %r2;
	mov.u64 	%rd3, $str;
	cvta.global.u64 	%rd4, %rd3;
	{ // callseq 0, 0
	.param .b64 param0;
	st.param.b64 	[param0], %rd4;
	.param .b64 param1;
	st.param.b64 	[param1], %rd1;
	.param .b32 retval0;
	call.uni (retval0), 
	vprintf, 
	(
	param0, 
	param1
	);
	ld.param.b32 	%r3, [retval0];
	} // callseq 0
$L__BB0_2:
	ret;

}


// ===== COMPILED SASS (sm_100) =====

	.target	sm_100

	.elftype	@"ET_EXEC"


//--------------------- .note.nv.tkinfo           --------------------------
	.section	.note.nv.tkinfo,"",@"SHT_NOTE"
	.sectionflags	@"SHF_NOTE_NV_TKINFO"
	.tkinfo
        /*0018*/ 	.word	0x00000002
        /*0030*/ 	.string	""
        /*0030*/ 	.string	"ptxas"
        /*0030*/ 	.string	"Cuda compilation tools, release 13.0, V13.0.88"
        /*0030*/ 	.string	"Build cuda_13.0.r13.0/compiler.36424714_0"
        /*0030*/ 	.string	"-arch sm_100 -m 64 "



//--------------------- .note.nv.cuinfo           --------------------------
	.section	.note.nv.cuinfo,"",@"SHT_NOTE"
	.sectionflags	@"SHF_NOTE_NV_CUINFO"
        /*0018*/ 	.short	0x0002
        /*001a*/ 	.short	0x0064
        /*001c*/ 	.short	0x0082
	.zero		2


//--------------------- .nv.info                  --------------------------
	.section	.nv.info,"",@"SHT_CUDA_INFO"
	.align	4


	//----- nvinfo : EIATTR_REGCOUNT
	.align		4
        /*0000*/ 	.byte	0x04, 0x2f
        /*0002*/ 	.short	(.L_2 - .L_1)
	.align		4
.L_1:
        /*0004*/ 	.word	index@(_Z13printBlockIdxv)
        /*0008*/ 	.word	0x00000018


	//----- nvinfo : EIATTR_FRAME_SIZE
	.align		4
.L_2:
        /*000c*/ 	.byte	0x04, 0x11
        /*000e*/ 	.short	(.L_4 - .L_3)
	.align		4
.L_3:
        /*0010*/ 	.word	index@(_Z13printBlockIdxv)
        /*0014*/ 	.word	0x00000008


	//----- nvinfo : EIATTR_MIN_STACK_SIZE
	.align		4
.L_4:
        /*0018*/ 	.byte	0x04, 0x12
        /*001a*/ 	.short	(.L_6 - .L_5)
	.align		4
.L_5:
        /*001c*/ 	.word	index@(_Z13printBlockIdxv)
        /*0020*/ 	.word	0x00000008
.L_6:


//--------------------- .nv.compat                --------------------------
	.section	.nv.compat,"",@"SHT_CUDA_COMPAT_INFO"
	.align	4
        /*0000*/ 	.byte	0x02, 0x09, 0x00, 0x00, 0x02, 0x02, 0x01, 0x00, 0x02, 0x05, 0x05, 0x00, 0x03, 0x07, 0x01, 0x01
        /*0010*/ 	.byte	0x02, 0x03, 0x00, 0x00, 0x02, 0x06, 0x01, 0x00, 0x04, 0x0b, 0x08, 0x00, 0x09, 0x00, 0x00, 0x00
        /*0020*/ 	.byte	0x00, 0x00, 0x00, 0x00


//--------------------- .nv.info._Z13printBlockIdxv --------------------------
	.section	.nv.info._Z13printBlockIdxv,"",@"SHT_CUDA_INFO"
	.sectionflags	@""
	.align	4


	//----- nvinfo : EIATTR_CUDA_API_VERSION
	.align		4
        /*0000*/ 	.byte	0x04, 0x37
        /*0002*/ 	.short	(.L_8 - .L_7)
.L_7:
        /*0004*/ 	.word	0x00000082


	//----- nvinfo : EIATTR_SPARSE_MMA_MASK
	.align		4
.L_8:
        /*0008*/ 	.byte	0x03, 0x50
        /*000a*/ 	.short	0x0000


	//----- nvinfo : EIATTR_MAXREG_COUNT
	.align		4
        /*000c*/ 	.byte	0x03, 0x1b
        /*000e*/ 	.short	0x00ff


	//----- nvinfo : EIATTR_EXTERNS
	.align		4
        /*0010*/ 	.byte	0x04, 0x0f
        /*0012*/ 	.short	(.L_10 - .L_9)


	//   ....[0]....
	.align		4
.L_9:
        /*0014*/ 	.word	index@(vprintf)


	//----- nvinfo : EIATTR_MERCURY_ISA_VERSION
	.align		4
.L_10:
        /*0018*/ 	.byte	0x03, 0x5f
        /*001a*/ 	.short	0x0101


	//----- nvinfo : EIATTR_VRC_CTA_INIT_COUNT
	.align		4
        /*001c*/ 	.byte	0x02, 0x4a
	.zero		1
	.zero		1


	//----- nvinfo : EIATTR_SYSCALL_OFFSETS
	.align		4
        /*0020*/ 	.byte	0x04, 0x46
        /*0022*/ 	.short	(.L_12 - .L_11)


	//   ....[0]....
.L_11:
        /*0024*/ 	.word	0x00000110


	//----- nvinfo : EIATTR_EXIT_INSTR_OFFSETS
	.align		4
.L_12:
        /*0028*/ 	.byte	0x04, 0x1c
        /*002a*/ 	.short	(.L_14 - .L_13)


	//   ....[0]....
.L_13:
        /*002c*/ 	.word	0x00000080


	//   ....[1]....
        /*0030*/ 	.word	0x00000120


	//----- nvinfo : EIATTR_CRS_STACK_SIZE
	.align		4
.L_14:
        /*0034*/ 	.byte	0x04, 0x1e
        /*0036*/ 	.short	(.L_16 - .L_15)
.L_15:
        /*0038*/ 	.word	0x00000000


	//----- nvinfo : EIATTR_SW_WAR
	.align		4
.L_16:
        /*003c*/ 	.byte	0x04, 0x36
        /*003e*/ 	.short	(.L_18 - .L_17)
.L_17:
        /*0040*/ 	.word	0x00000008
.L_18:


//--------------------- .nv.callgraph             --------------------------
	.section	.nv.callgraph,"",@"SHT_CUDA_CALLGRAPH"
	.align	4
	.sectionentsize	8
	.align		4
        /*0000*/ 	.word	0x00000000
	.align		4
        /*0004*/ 	.word	0xffffffff
	.align		4
        /*0008*/ 	.word	index@(_Z13printBlockIdxv)
	.align		4
        /*000c*/ 	.word	index@(vprintf)
	.align		4
        /*0010*/ 	.word	0x00000000
	.align		4
        /*0014*/ 	.word	0xfffffffe
	.align		4
        /*0018*/ 	.word	0x00000000
	.align		4
        /*001c*/ 	.word	0xfffffffd
	.align		4
        /*0020*/ 	.word	0x00000000
	.align		4
        /*0024*/ 	.word	0xfffffffc


//--------------------- .nv.constant4             --------------------------
	.section	.nv.constant4,"a",@progbits
	.align	8
	.align		8
.nv.constant4:
        /*0000*/ 	.dword	vprintf
	.align		8
        /*0008*/ 	.dword	$str


//--------------------- .text._Z13printBlockIdxv  --------------------------
	.section	.text._Z13printBlockIdxv,"ax",@progbits
	.align	128
        .global         _Z13printBlockIdxv
        .type           _Z13printBlockIdxv,@function
        .size           _Z13printBlockIdxv,(.L_x_2 - _Z13printBlockIdxv)
        .other          _Z13printBlockIdxv,@"STO_CUDA_ENTRY STV_DEFAULT"
_Z13printBlockIdxv:
.text._Z13printBlockIdxv:
[----:B------:R-:W0:Y:S01]  /*0000*/  LDC R1, c[0x0][0x37c] ;  /* 0x0000df00ff017b82 */ /* 0x000e220000000800 */
[----:B------:R-:W1:Y:S01]  /*0010*/  S2R R0, SR_TID.X ;  /* 0x0000000000007919 */ /* 0x000e620000002100 */
[----:B------:R-:W2:Y:S01]  /*0020*/  LDCU UR4, c[0x0][0x2f8] ;  /* 0x00005f00ff0477ac */ /* 0x000ea20008000800 */
[----:B0-----:R-:W-:Y:S01]  /*0030*/  VIADD R1, R1, 0xfffffff8 ;  /* 0xfffffff801017836 */ /* 0x001fe20000000000 */
[----:B------:R-:W0:Y:S04]  /*0040*/  LDCU UR5, c[0x0][0x2fc] ;  /* 0x00005f80ff0577ac */ /* 0x000e280008000800 */
[----:B--2---:R-:W-:-:S05]  /*0050*/  IADD3 R6, P1, PT, R1, UR4, RZ ;  /* 0x0000000401067c10 */ /* 0x004fca000ff3e0ff */
[----:B0-----:R-:W-:Y:S01]  /*0060*/  IMAD.X R7, RZ, RZ, UR5, P1 ;  /* 0x00000005ff077e24 */ /* 0x001fe200088e06ff */
[----:B-1----:R-:W-:-:S13]  /*0070*/  ISETP.NE.AND P0, PT, R0, RZ, PT ;  /* 0x000000ff0000720c */ /* 0x002fda0003f05270 */
[----:B------:R-:W-:Y:S05]  /*0080*/  @P0 EXIT ;  /* 0x000000000000094d */ /* 0x000fea0003800000 */
[----:B------:R-:W0:Y:S01]  /*0090*/  S2R R8, SR_CTAID.X ;  /* 0x0000000000087919 */ /* 0x000e220000002500 */
[----:B------:R-:W-:Y:S01]  /*00a0*/  MOV R0, 0x0 ;  /* 0x0000000000007802 */ /* 0x000fe20000000f00 */
[----:B------:R-:W1:Y:S03]  /*00b0*/  LDCU.64 UR4, c[0x4][0x8] ;  /* 0x01000100ff0477ac */ /* 0x000e660008000a00 */
[----:B------:R2:W3:Y:S01]  /*00c0*/  LDC.64 R2, c[0x4][R0] ;  /* 0x0100000000027b82 */ /* 0x0004e20000000a00 */
[----:B-1----:R-:W-:Y:S02]  /*00d0*/  IMAD.U32 R4, RZ, RZ, UR4 ;  /* 0x00000004ff047e24 */ /* 0x002fe4000f8e00ff */
[----:B------:R-:W-:Y:S01]  /*00e0*/  IMAD.U32 R5, RZ, RZ, UR5 ;  /* 0x00000005ff057e24 */ /* 0x000fe2000f8e00ff */
[----:B0-----:R2:W-:Y:S06]  /*00f0*/  STL [R1], R8 ;  /* 0x0000000801007387 */ /* 0x0015ec0000100800 */
[----:B------:R-:W-:-:S07]  /*0100*/  LEPC R20, `(.L_x_0) ;  /* 0x000000001014794e */ /* 0x000fce0000000000 */
[----:B--23--:R-:W-:Y:S05]  /*0110*/  CALL.ABS.NOINC R2 ;  /* 0x0000000002007343 */ /* 0x00cfea0003c00000 */
.L_x_0:
[----:B------:R-:W-:Y:S05]  /*0120*/  EXIT ;  /* 0x000000000000794d */ /* 0x000fea0003800000 */
.L_x_1:
[----:B------:R-:W-:-:S00]  /*0130*/  BRA `(.L_x_1) ;  /* 0xfffffffc00fc7947 */ /* 0x000fc0000383ffff */
[----:B------:R-:W-:-:S00]  /*0140*/  NOP ;  /* 0x0000000000007918 */ /* 0x000fc00000000000 */
        /* <DEDUP_REMOVED lines=11> */
.L_x_2:


//--------------------- .nv.global.init           --------------------------
	.section	.nv.global.init,"aw",@progbits
.nv.global.init:
	.type		$str,@object
	.size		$str,(.L_0 - $str)
$str:
        /*0000*/ 	.byte	0x42, 0x6c, 0x6f, 0x63, 0x6b, 0x20, 0x25, 0x64, 0x0a, 0x00
.L_0:


//--------------------- .nv.shared.reserved.0     --------------------------
	.section	.nv.shared.reserved.0,"aw",@nobits
	.weak		__nv_reservedSMEM_offset_0_alias
	.size		__nv_reservedSMEM_offset_0_alias, 0, 64
	.other		__nv_reservedSMEM_offset_0_alias,@"STO_CUDA_RESERVED_SHARED STV_DEFAULT"
__nv_reservedSMEM_offset_0_alias:
	.zero		0
	.zero		64


//--------------------- .nv.constant0._Z13printBlockIdxv --------------------------
	.section	.nv.constant0._Z13printBlockIdxv,"a",@progbits
	.sectionflags	@""
	.align	4
.nv.constant0._Z13printBlockIdxv:
	.zero		896


//--------------------- SYMBOLS --------------------------

	.type		.nv.reservedSmem.offset0,@object
	.size		.nv.reservedSmem.offset0,0x4
	.type		vprintf,@function
